//
// Generated by NVIDIA NVVM Compiler
//
// Compiler Build ID: CL-36424714
// Cuda compilation tools, release 13.0, V13.0.88
// Based on NVVM 20.0.0
//

.version 9.0
.target sm_100
.address_size 64

	// .globl	_Z16pack_bits_kernelPKbPiiiii

.visible .entry _Z16pack_bits_kernelPKbPiiiii(
	.param .u64 .ptr .align 1 _Z16pack_bits_kernelPKbPiiiii_param_0,
	.param .u64 .ptr .align 1 _Z16pack_bits_kernelPKbPiiiii_param_1,
	.param .u32 _Z16pack_bits_kernelPKbPiiiii_param_2,
	.param .u32 _Z16pack_bits_kernelPKbPiiiii_param_3,
	.param .u32 _Z16pack_bits_kernelPKbPiiiii_param_4,
	.param .u32 _Z16pack_bits_kernelPKbPiiiii_param_5
)
{
	.reg .pred 	%p<11>;
	.reg .b16 	%rs<30>;
	.reg .b32 	%r<192>;
	.reg .b64 	%rd<15>;

	ld.param.u64 	%rd3, [_Z16pack_bits_kernelPKbPiiiii_param_0];
	ld.param.u64 	%rd2, [_Z16pack_bits_kernelPKbPiiiii_param_1];
	ld.param.u32 	%r47, [_Z16pack_bits_kernelPKbPiiiii_param_2];
	ld.param.u32 	%r44, [_Z16pack_bits_kernelPKbPiiiii_param_3];
	ld.param.u32 	%r45, [_Z16pack_bits_kernelPKbPiiiii_param_4];
	ld.param.u32 	%r46, [_Z16pack_bits_kernelPKbPiiiii_param_5];
	cvta.to.global.u64 	%rd1, %rd3;
	mov.u32 	%r48, %ctaid.x;
	mov.u32 	%r49, %ntid.x;
	mov.u32 	%r50, %tid.x;
	mad.lo.s32 	%r1, %r48, %r49, %r50;
	mul.lo.s32 	%r51, %r46, %r47;
	setp.ge.s32 	%p1, %r1, %r51;
	@%p1 bra 	$L__BB0_15;
	rem.s32 	%r53, %r1, %r46;
	mul.lo.s32 	%r2, %r53, %r45;
	add.s32 	%r54, %r2, %r45;
	min.s32 	%r3, %r54, %r44;
	setp.ge.s32 	%p2, %r2, %r3;
	mov.b32 	%r191, 0;
	@%p2 bra 	$L__BB0_14;
	div.s32 	%r57, %r1, %r46;
	mul.lo.s32 	%r4, %r57, %r44;
	sub.s32 	%r5, %r3, %r2;
	and.b32  	%r6, %r5, 15;
	sub.s32 	%r58, %r2, %r3;
	setp.gt.u32 	%p3, %r58, -16;
	mov.b32 	%r191, 0;
	mov.u32 	%r179, %r2;
	@%p3 bra 	$L__BB0_5;
	and.b32  	%r7, %r5, -16;
	add.s32 	%r174, %r2, %r4;
	mov.b32 	%r191, 0;
	mov.u32 	%r179, %r2;
	mov.u32 	%r177, %r191;
$L__BB0_4:
	.pragma "nounroll";
	cvt.s64.s32 	%rd4, %r174;
	add.s64 	%rd5, %rd1, %rd4;
	ld.global.nc.u8 	%rs1, [%rd5];
	cvt.s32.s8 	%r60, %rs1;
	shl.b32 	%r61, %r60, %r177;
	or.b32  	%r62, %r61, %r191;
	ld.global.nc.u8 	%rs2, [%rd5+1];
	cvt.s32.s8 	%r63, %rs2;
	add.s32 	%r64, %r177, 1;
	shl.b32 	%r65, %r63, %r64;
	or.b32  	%r66, %r65, %r62;
	ld.global.nc.u8 	%rs3, [%rd5+2];
	cvt.s32.s8 	%r67, %rs3;
	add.s32 	%r68, %r177, 2;
	shl.b32 	%r69, %r67, %r68;
	or.b32  	%r70, %r69, %r66;
	ld.global.nc.u8 	%rs4, [%rd5+3];
	cvt.s32.s8 	%r71, %rs4;
	add.s32 	%r72, %r177, 3;
	shl.b32 	%r73, %r71, %r72;
	or.b32  	%r74, %r73, %r70;
	ld.global.nc.u8 	%rs5, [%rd5+4];
	cvt.s32.s8 	%r75, %rs5;
	add.s32 	%r76, %r177, 4;
	shl.b32 	%r77, %r75, %r76;
	or.b32  	%r78, %r77, %r74;
	ld.global.nc.u8 	%rs6, [%rd5+5];
	cvt.s32.s8 	%r79, %rs6;
	add.s32 	%r80, %r177, 5;
	shl.b32 	%r81, %r79, %r80;
	or.b32  	%r82, %r81, %r78;
	ld.global.nc.u8 	%rs7, [%rd5+6];
	cvt.s32.s8 	%r83, %rs7;
	add.s32 	%r84, %r177, 6;
	shl.b32 	%r85, %r83, %r84;
	or.b32  	%r86, %r85, %r82;
	ld.global.nc.u8 	%rs8, [%rd5+7];
	cvt.s32.s8 	%r87, %rs8;
	add.s32 	%r88, %r177, 7;
	shl.b32 	%r89, %r87, %r88;
	or.b32  	%r90, %r89, %r86;
	ld.global.nc.u8 	%rs9, [%rd5+8];
	cvt.s32.s8 	%r91, %rs9;
	add.s32 	%r92, %r177, 8;
	shl.b32 	%r93, %r91, %r92;
	or.b32  	%r94, %r93, %r90;
	ld.global.nc.u8 	%rs10, [%rd5+9];
	cvt.s32.s8 	%r95, %rs10;
	add.s32 	%r96, %r177, 9;
	shl.b32 	%r97, %r95, %r96;
	or.b32  	%r98, %r97, %r94;
	ld.global.nc.u8 	%rs11, [%rd5+10];
	cvt.s32.s8 	%r99, %rs11;
	add.s32 	%r100, %r177, 10;
	shl.b32 	%r101, %r99, %r100;
	or.b32  	%r102, %r101, %r98;
	ld.global.nc.u8 	%rs12, [%rd5+11];
	cvt.s32.s8 	%r103, %rs12;
	add.s32 	%r104, %r177, 11;
	shl.b32 	%r105, %r103, %r104;
	or.b32  	%r106, %r105, %r102;
	ld.global.nc.u8 	%rs13, [%rd5+12];
	cvt.s32.s8 	%r107, %rs13;
	add.s32 	%r108, %r177, 12;
	shl.b32 	%r109, %r107, %r108;
	or.b32  	%r110, %r109, %r106;
	ld.global.nc.u8 	%rs14, [%rd5+13];
	cvt.s32.s8 	%r111, %rs14;
	add.s32 	%r112, %r177, 13;
	shl.b32 	%r113, %r111, %r112;
	or.b32  	%r114, %r113, %r110;
	ld.global.nc.u8 	%rs15, [%rd5+14];
	cvt.s32.s8 	%r115, %rs15;
	add.s32 	%r116, %r177, 14;
	shl.b32 	%r117, %r115, %r116;
	or.b32  	%r118, %r117, %r114;
	ld.global.nc.u8 	%rs16, [%rd5+15];
	cvt.s32.s8 	%r119, %rs16;
	add.s32 	%r120, %r177, 15;
	shl.b32 	%r121, %r119, %r120;
	or.b32  	%r191, %r121, %r118;
	add.s32 	%r179, %r179, 16;
	add.s32 	%r174, %r174, 16;
	add.s32 	%r177, %r177, 16;
	setp.ne.s32 	%p4, %r177, %r7;
	@%p4 bra 	$L__BB0_4;
$L__BB0_5:
	setp.eq.s32 	%p5, %r6, 0;
	@%p5 bra 	$L__BB0_14;
	and.b32  	%r20, %r5, 7;
	setp.lt.u32 	%p6, %r6, 8;
	@%p6 bra 	$L__BB0_8;
	add.s32 	%r123, %r179, %r4;
	cvt.s64.s32 	%rd6, %r123;
	add.s64 	%rd7, %rd1, %rd6;
	ld.global.nc.u8 	%rs17, [%rd7];
	cvt.s32.s8 	%r124, %rs17;
	sub.s32 	%r125, %r179, %r2;
	shl.b32 	%r126, %r124, %r125;
	ld.global.nc.u8 	%rs18, [%rd7+1];
	cvt.s32.s8 	%r127, %rs18;
	add.s32 	%r128, %r125, 1;
	shl.b32 	%r129, %r127, %r128;
	or.b32  	%r130, %r126, %r129;
	ld.global.nc.u8 	%rs19, [%rd7+2];
	cvt.s32.s8 	%r131, %rs19;
	add.s32 	%r132, %r125, 2;
	shl.b32 	%r133, %r131, %r132;
	or.b32  	%r134, %r130, %r133;
	ld.global.nc.u8 	%rs20, [%rd7+3];
	cvt.s32.s8 	%r135, %rs20;
	add.s32 	%r136, %r125, 3;
	shl.b32 	%r137, %r135, %r136;
	or.b32  	%r138, %r134, %r137;
	ld.global.nc.u8 	%rs21, [%rd7+4];
	cvt.s32.s8 	%r139, %rs21;
	add.s32 	%r140, %r125, 4;
	shl.b32 	%r141, %r139, %r140;
	or.b32  	%r142, %r138, %r141;
	ld.global.nc.u8 	%rs22, [%rd7+5];
	cvt.s32.s8 	%r143, %rs22;
	add.s32 	%r144, %r125, 5;
	shl.b32 	%r145, %r143, %r144;
	or.b32  	%r146, %r142, %r145;
	ld.global.nc.u8 	%rs23, [%rd7+6];
	cvt.s32.s8 	%r147, %rs23;
	add.s32 	%r148, %r125, 6;
	shl.b32 	%r149, %r147, %r148;
	or.b32  	%r150, %r146, %r149;
	ld.global.nc.u8 	%rs24, [%rd7+7];
	cvt.s32.s8 	%r151, %rs24;
	add.s32 	%r152, %r125, 7;
	shl.b32 	%r153, %r151, %r152;
	or.b32  	%r154, %r150, %r153;
	or.b32  	%r191, %r154, %r191;
	add.s32 	%r179, %r179, 8;
$L__BB0_8:
	setp.eq.s32 	%p7, %r20, 0;
	@%p7 bra 	$L__BB0_14;
	and.b32  	%r26, %r5, 3;
	setp.lt.u32 	%p8, %r20, 4;
	@%p8 bra 	$L__BB0_11;
	add.s32 	%r156, %r179, %r4;
	cvt.s64.s32 	%rd8, %r156;
	add.s64 	%rd9, %rd1, %rd8;
	ld.global.nc.u8 	%rs25, [%rd9];
	cvt.s32.s8 	%r157, %rs25;
	sub.s32 	%r158, %r179, %r2;
	shl.b32 	%r159, %r157, %r158;
	ld.global.nc.u8 	%rs26, [%rd9+1];
	cvt.s32.s8 	%r160, %rs26;
	add.s32 	%r161, %r158, 1;
	shl.b32 	%r162, %r160, %r161;
	or.b32  	%r163, %r159, %r162;
	ld.global.nc.u8 	%rs27, [%rd9+2];
	cvt.s32.s8 	%r164, %rs27;
	add.s32 	%r165, %r158, 2;
	shl.b32 	%r166, %r164, %r165;
	or.b32  	%r167, %r163, %r166;
	ld.global.nc.u8 	%rs28, [%rd9+3];
	cvt.s32.s8 	%r168, %rs28;
	add.s32 	%r169, %r158, 3;
	shl.b32 	%r170, %r168, %r169;
	or.b32  	%r171, %r167, %r170;
	or.b32  	%r191, %r171, %r191;
	add.s32 	%r179, %r179, 4;
$L__BB0_11:
	setp.eq.s32 	%p9, %r26, 0;
	@%p9 bra 	$L__BB0_14;
	sub.s32 	%r189, %r179, %r2;
	add.s32 	%r188, %r179, %r4;
	neg.s32 	%r187, %r26;
$L__BB0_13:
	.pragma "nounroll";
	cvt.s64.s32 	%rd10, %r188;
	add.s64 	%rd11, %rd1, %rd10;
	ld.global.nc.u8 	%rs29, [%rd11];
	cvt.s32.s8 	%r172, %rs29;
	shl.b32 	%r173, %r172, %r189;
	or.b32  	%r191, %r173, %r191;
	add.s32 	%r189, %r189, 1;
	add.s32 	%r188, %r188, 1;
	add.s32 	%r187, %r187, 1;
	setp.ne.s32 	%p10, %r187, 0;
	@%p10 bra 	$L__BB0_13;
$L__BB0_14:
	cvta.to.global.u64 	%rd12, %rd2;
	mul.wide.s32 	%rd13, %r1, 4;
	add.s64 	%rd14, %rd12, %rd13;
	st.global.u32 	[%rd14], %r191;
$L__BB0_15:
	ret;

}


// ===== COMPILED SASS (sm_100) =====

	.target	sm_100

	.elftype	@"ET_EXEC"


//--------------------- .note.nv.tkinfo           --------------------------
	.section	.note.nv.tkinfo,"",@"SHT_NOTE"
	.sectionflags	@"SHF_NOTE_NV_TKINFO"
	.tkinfo
        /*0018*/ 	.word	0x00000002
        /*0030*/ 	.string	""
        /*0030*/ 	.string	"ptxas"
        /*0030*/ 	.string	"Cuda compilation tools, release 13.0, V13.0.88"
        /*0030*/ 	.string	"Build cuda_13.0.r13.0/compiler.36424714_0"
        /*0030*/ 	.string	"-arch sm_100 -m 64 "



//--------------------- .note.nv.cuinfo           --------------------------
	.section	.note.nv.cuinfo,"",@"SHT_NOTE"
	.sectionflags	@"SHF_NOTE_NV_CUINFO"
        /*0018*/ 	.short	0x0002
        /*001a*/ 	.short	0x0064
        /*001c*/ 	.short	0x0082
	.zero		2


//--------------------- .nv.info                  --------------------------
	.section	.nv.info,"",@"SHT_CUDA_INFO"
	.align	4


	//----- nvinfo : EIATTR_REGCOUNT
	.align		4
        /*0000*/ 	.byte	0x04, 0x2f
        /*0002*/ 	.short	(.L_1 - .L_0)
	.align		4
.L_0:
        /*0004*/ 	.word	index@(_Z16pack_bits_kernelPKbPiiiii)
        /*0008*/ 	.word	0x0000001e


	//----- nvinfo : EIATTR_FRAME_SIZE
	.align		4
.L_1:
        /*000c*/ 	.byte	0x04, 0x11
        /*000e*/ 	.short	(.L_3 - .L_2)
	.align		4
.L_2:
        /*0010*/ 	.word	index@(_Z16pack_bits_kernelPKbPiiiii)
        /*0014*/ 	.word	0x00000000


	//----- nvinfo : EIATTR_MIN_STACK_SIZE
	.align		4
.L_3:
        /*0018*/ 	.byte	0x04, 0x12
        /*001a*/ 	.short	(.L_5 - .L_4)
	.align		4
.L_4:
        /*001c*/ 	.word	index@(_Z16pack_bits_kernelPKbPiiiii)
        /*0020*/ 	.word	0x00000000
.L_5:


//--------------------- .nv.compat                --------------------------
	.section	.nv.compat,"",@"SHT_CUDA_COMPAT_INFO"
	.align	4
        /*0000*/ 	.byte	0x02, 0x09, 0x00, 0x00, 0x02, 0x02, 0x01, 0x00, 0x02, 0x05, 0x05, 0x00, 0x03, 0x07, 0x01, 0x01
        /*0010*/ 	.byte	0x02, 0x03, 0x00, 0x00, 0x02, 0x06, 0x01, 0x00, 0x04, 0x0b, 0x08, 0x00, 0x09, 0x00, 0x00, 0x00
        /*0020*/ 	.byte	0x00, 0x00, 0x00, 0x00


//--------------------- .nv.info._Z16pack_bits_kernelPKbPiiiii --------------------------
	.section	.nv.info._Z16pack_bits_kernelPKbPiiiii,"",@"SHT_CUDA_INFO"
	.sectionflags	@""
	.align	4


	//----- nvinfo : EIATTR_CUDA_API_VERSION
	.align		4
        /*0000*/ 	.byte	0x04, 0x37
        /*0002*/ 	.short	(.L_7 - .L_6)
.L_6:
        /*0004*/ 	.word	0x00000082


	//----- nvinfo : EIATTR_KPARAM_INFO
	.align		4
.L_7:
        /*0008*/ 	.byte	0x04, 0x17
        /*000a*/ 	.short	(.L_9 - .L_8)
.L_8:
        /*000c*/ 	.word	0x00000000
        /*0010*/ 	.short	0x0005
        /*0012*/ 	.short	0x001c
        /*0014*/ 	.byte	0x00, 0xf0, 0x11, 0x00


	//----- nvinfo : EIATTR_KPARAM_INFO
	.align		4
.L_9:
        /*0018*/ 	.byte	0x04, 0x17
        /*001a*/ 	.short	(.L_11 - .L_10)
.L_10:
        /*001c*/ 	.word	0x00000000
        /*0020*/ 	.short	0x0004
        /*0022*/ 	.short	0x0018
        /*0024*/ 	.byte	0x00, 0xf0, 0x11, 0x00


	//----- nvinfo : EIATTR_KPARAM_INFO
	.align		4
.L_11:
        /*0028*/ 	.byte	0x04, 0x17
        /*002a*/ 	.short	(.L_13 - .L_12)
.L_12:
        /*002c*/ 	.word	0x00000000
        /*0030*/ 	.short	0x0003
        /*0032*/ 	.short	0x0014
        /*0034*/ 	.byte	0x00, 0xf0, 0x11, 0x00


	//----- nvinfo : EIATTR_KPARAM_INFO
	.align		4
.L_13:
        /*0038*/ 	.byte	0x04, 0x17
        /*003a*/ 	.short	(.L_15 - .L_14)
.L_14:
        /*003c*/ 	.word	0x00000000
        /*0040*/ 	.short	0x0002
        /*0042*/ 	.short	0x0010
        /*0044*/ 	.byte	0x00, 0xf0, 0x11, 0x00


	//----- nvinfo : EIATTR_KPARAM_INFO
	.align		4
.L_15:
        /*0048*/ 	.byte	0x04, 0x17
        /*004a*/ 	.short	(.L_17 - .L_16)
.L_16:
        /*004c*/ 	.word	0x00000000
        /*0050*/ 	.short	0x0001
        /*0052*/ 	.short	0x0008
        /*0054*/ 	.byte	0x00, 0xf5, 0x21, 0x00


	//----- nvinfo : EIATTR_KPARAM_INFO
	.align		4
.L_17:
        /*0058*/ 	.byte	0x04, 0x17
        /*005a*/ 	.short	(.L_19 - .L_18)
.L_18:
        /*005c*/ 	.word	0x00000000
        /*0060*/ 	.short	0x0000
        /*0062*/ 	.short	0x0000
        /*0064*/ 	.byte	0x00, 0xf5, 0x21, 0x00


	//----- nvinfo : EIATTR_SPARSE_MMA_MASK
	.align		4
.L_19:
        /*0068*/ 	.byte	0x03, 0x50
        /*006a*/ 	.short	0x0000


	//----- nvinfo : EIATTR_MAXREG_COUNT
	.align		4
        /*006c*/ 	.byte	0x03, 0x1b
        /*006e*/ 	.short	0x00ff


	//----- nvinfo : EIATTR_MERCURY_ISA_VERSION
	.align		4
        /*0070*/ 	.byte	0x03, 0x5f
        /*0072*/ 	.short	0x0101


	//----- nvinfo : EIATTR_VRC_CTA_INIT_COUNT
	.align		4
        /*0074*/ 	.byte	0x02, 0x4a
	.zero		1
	.zero		1


	//----- nvinfo : EIATTR_EXIT_INSTR_OFFSETS
	.align		4
        /*0078*/ 	.byte	0x04, 0x1c
        /*007a*/ 	.short	(.L_21 - .L_20)


	//   ....[0]....
.L_20:
        /*007c*/ 	.word	0x00000090


	//   ....[1]....
        /*0080*/ 	.word	0x00000f70


	//----- nvinfo : EIATTR_CRS_STACK_SIZE
	.align		4
.L_21:
        /*0084*/ 	.byte	0x04, 0x1e
        /*0086*/ 	.short	(.L_23 - .L_22)
.L_22:
        /*0088*/ 	.word	0x00000000


	//----- nvinfo : EIATTR_CBANK_PARAM_SIZE
	.align		4
.L_23:
        /*008c*/ 	.byte	0x03, 0x19
        /*008e*/ 	.short	0x0020


	//----- nvinfo : EIATTR_PARAM_CBANK
	.align		4
        /*0090*/ 	.byte	0x04, 0x0a
        /*0092*/ 	.short	(.L_25 - .L_24)
	.align		4
.L_24:
        /*0094*/ 	.word	index@(.nv.constant0._Z16pack_bits_kernelPKbPiiiii)
        /*0098*/ 	.short	0x0380
        /*009a*/ 	.short	0x0020


	//----- nvinfo : EIATTR_SW_WAR
	.align		4
.L_25:
        /*009c*/ 	.byte	0x04, 0x36
        /*009e*/ 	.short	(.L_27 - .L_26)
.L_26:
        /*00a0*/ 	.word	0x00000008
.L_27:


//--------------------- .nv.callgraph             --------------------------
	.section	.nv.callgraph,"",@"SHT_CUDA_CALLGRAPH"
	.align	4
	.sectionentsize	8
	.align		4
        /*0000*/ 	.word	0x00000000
	.align		4
        /*0004*/ 	.word	0xffffffff
	.align		4
        /*0008*/ 	.word	0x00000000
	.align		4
        /*000c*/ 	.word	0xfffffffe
	.align		4
        /*0010*/ 	.word	0x00000000
	.align		4
        /*0014*/ 	.word	0xfffffffd
	.align		4
        /*0018*/ 	.word	0x00000000
	.align		4
        /*001c*/ 	.word	0xfffffffc


//--------------------- .text._Z16pack_bits_kernelPKbPiiiii --------------------------
	.section	.text._Z16pack_bits_kernelPKbPiiiii,"ax",@progbits
	.align	128
        .global         _Z16pack_bits_kernelPKbPiiiii
        .type           _Z16pack_bits_kernelPKbPiiiii,@function
        .size           _Z16pack_bits_kernelPKbPiiiii,(.L_x_11 - _Z16pack_bits_kernelPKbPiiiii)
        .other          _Z16pack_bits_kernelPKbPiiiii,@"STO_CUDA_ENTRY STV_DEFAULT"
_Z16pack_bits_kernelPKbPiiiii:
.text._Z16pack_bits_kernelPKbPiiiii:
[----:B------:R-:W-:Y:S01]  /*0000*/  LDC R1, c[0x0][0x37c] ;  /* 0x0000df00ff017b82 */ /* 0x000fe20000000800 */
[----:B------:R-:W0:Y:S07]  /*0010*/  S2R R3, SR_TID.X ;  /* 0x0000000000037919 */ /* 0x000e2e0000002100 */
[----:B------:R-:W0:Y:S01]  /*0020*/  S2UR UR4, SR_CTAID.X ;  /* 0x00000000000479c3 */ /* 0x000e220000002500 */
[----:B------:R-:W1:Y:S07]  /*0030*/  LDCU UR5, c[0x0][0x390] ;  /* 0x00007200ff0577ac */ /* 0x000e6e0008000800 */
[----:B------:R-:W0:Y:S08]  /*0040*/  LDC R0, c[0x0][0x360] ;  /* 0x0000d800ff007b82 */ /* 0x000e300000000800 */
[----:B------:R-:W1:Y:S01]  /*0050*/  LDC R7, c[0x0][0x39c] ;  /* 0x0000e700ff077b82 */ /* 0x000e620000000800 */
[----:B0-----:R-:W-:-:S02]  /*0060*/  IMAD R0, R0, UR4, R3 ;  /* 0x0000000400007c24 */ /* 0x001fc4000f8e0203 */
[----:B-1----:R-:W-:-:S05]  /*0070*/  IMAD R3, R7, UR5, RZ ;  /* 0x0000000507037c24 */ /* 0x002fca000f8e02ff */
[----:B------:R-:W-:-:S13]  /*0080*/  ISETP.GE.AND P0, PT, R0, R3, PT ;  /* 0x000000030000720c */ /* 0x000fda0003f06270 */
[----:B------:R-:W-:Y:S05]  /*0090*/  @P0 EXIT ;  /* 0x000000000000094d */ /* 0x000fea0003800000 */
[----:B------:R-:W-:Y:S01]  /*00a0*/  IABS R9, R7 ;  /* 0x0000000700097213 */ /* 0x000fe20000000000 */
[----:B------:R-:W0:Y:S01]  /*00b0*/  LDCU UR6, c[0x0][0x398] ;  /* 0x00007300ff0677ac */ /* 0x000e220008000800 */
[----:B------:R-:W-:Y:S01]  /*00c0*/  ISETP.GE.AND P1, PT, R0, RZ, PT ;  /* 0x000000ff0000720c */ /* 0x000fe20003f26270 */
[----:B------:R-:W-:Y:S01]  /*00d0*/  BSSY.RECONVERGENT B0, `(.L_x_0) ;  /* 0x00000e6000007945 */ /* 0x000fe20003800200 */
[----:B------:R-:W1:Y:S01]  /*00e0*/  I2F.RP R4, R9 ;  /* 0x0000000900047306 */ /* 0x000e620000209400 */
[----:B------:R-:W2:Y:S01]  /*00f0*/  LDCU.64 UR4, c[0x0][0x358] ;  /* 0x00006b00ff0477ac */ /* 0x000ea20008000a00 */
[----:B------:R-:W-:Y:S01]  /*0100*/  IMAD.MOV.U32 R17, RZ, RZ, RZ ;  /* 0x000000ffff117224 */ /* 0x000fe200078e00ff */
[----:B------:R-:W3:Y:S05]  /*0110*/  LDCU.64 UR8, c[0x0][0x380] ;  /* 0x00007000ff0877ac */ /* 0x000eea0008000a00 */
[----:B-1----:R-:W1:Y:S02]  /*0120*/  MUFU.RCP R4, R4 ;  /* 0x0000000400047308 */ /* 0x002e640000001000 */
[----:B-1----:R-:W-:-:S06]  /*0130*/  VIADD R2, R4, 0xffffffe ;  /* 0x0ffffffe04027836 */ /* 0x002fcc0000000000 */
[----:B------:R1:W4:Y:S02]  /*0140*/  F2I.FTZ.U32.TRUNC.NTZ R3, R2 ;  /* 0x0000000200037305 */ /* 0x000324000021f000 */
[----:B-1----:R-:W-:Y:S02]  /*0150*/  IMAD.MOV.U32 R2, RZ, RZ, RZ ;  /* 0x000000ffff027224 */ /* 0x002fe400078e00ff */
[----:B----4-:R-:W-:-:S04]  /*0160*/  IMAD.MOV R6, RZ, RZ, -R3 ;  /* 0x000000ffff067224 */ /* 0x010fc800078e0a03 */
[----:B------:R-:W-:Y:S01]  /*0170*/  IMAD R5, R6, R9, RZ ;  /* 0x0000000906057224 */ /* 0x000fe200078e02ff */
[----:B------:R-:W-:-:S03]  /*0180*/  IABS R6, R0 ;  /* 0x0000000000067213 */ /* 0x000fc60000000000 */
[----:B------:R-:W-:Y:S01]  /*0190*/  IMAD.HI.U32 R3, R3, R5, R2 ;  /* 0x0000000503037227 */ /* 0x000fe200078e0002 */
[----:B------:R-:W-:-:S05]  /*01a0*/  LOP3.LUT R2, RZ, R7, RZ, 0x33, !PT ;  /* 0x00000007ff027212 */ /* 0x000fca00078e33ff */
[----:B------:R-:W-:-:S04]  /*01b0*/  IMAD.HI.U32 R3, R3, R6, RZ ;  /* 0x0000000603037227 */ /* 0x000fc800078e00ff */
[----:B------:R-:W-:-:S04]  /*01c0*/  IMAD.MOV R4, RZ, RZ, -R3 ;  /* 0x000000ffff047224 */ /* 0x000fc800078e0a03 */
[C---:B------:R-:W-:Y:S02]  /*01d0*/  IMAD R6, R9.reuse, R4, R6 ;  /* 0x0000000409067224 */ /* 0x040fe400078e0206 */
[----:B------:R-:W1:Y:S03]  /*01e0*/  LDC R4, c[0x0][0x394] ;  /* 0x0000e500ff047b82 */ /* 0x000e660000000800 */
[----:B------:R-:W-:-:S13]  /*01f0*/  ISETP.GT.U32.AND P2, PT, R9, R6, PT ;  /* 0x000000060900720c */ /* 0x000fda0003f44070 */
[----:B------:R-:W-:-:S04]  /*0200*/  @!P2 IMAD.IADD R6, R6, 0x1, -R9 ;  /* 0x000000010606a824 */ /* 0x000fc800078e0a09 */
[----:B------:R-:W-:Y:S01]  /*0210*/  IMAD.IADD R5, R6, 0x1, -R9 ;  /* 0x0000000106057824 */ /* 0x000fe200078e0a09 */
[----:B------:R-:W-:-:S04]  /*0220*/  ISETP.GT.U32.AND P0, PT, R9, R6, PT ;  /* 0x000000060900720c */ /* 0x000fc80003f04070 */
[----:B------:R-:W-:Y:S02]  /*0230*/  SEL R5, R5, R6, !P0 ;  /* 0x0000000605057207 */ /* 0x000fe40004000000 */
[----:B------:R-:W-:-:S03]  /*0240*/  ISETP.NE.AND P0, PT, R7, RZ, PT ;  /* 0x000000ff0700720c */ /* 0x000fc60003f05270 */
[----:B------:R-:W-:-:S05]  /*0250*/  @!P1 IMAD.MOV R5, RZ, RZ, -R5 ;  /* 0x000000ffff059224 */ /* 0x000fca00078e0a05 */
[----:B------:R-:W-:-:S05]  /*0260*/  SEL R5, R2, R5, !P0 ;  /* 0x0000000502057207 */ /* 0x000fca0004000000 */
[----:B0-----:R-:W-:-:S05]  /*0270*/  IMAD R5, R5, UR6, RZ ;  /* 0x0000000605057c24 */ /* 0x001fca000f8e02ff */
[----:B-1----:R-:W-:-:S04]  /*0280*/  VIADDMNMX R8, R5, UR6, R4, PT ;  /* 0x0000000605087c46 */ /* 0x002fc8000b800104 */
[----:B------:R-:W-:-:S13]  /*0290*/  ISETP.GE.AND P1, PT, R5, R8, PT ;  /* 0x000000080500720c */ /* 0x000fda0003f26270 */
[----:B--23--:R-:W-:Y:S05]  /*02a0*/  @P1 BRA `(.L_x_1) ;  /* 0x0000000c00201947 */ /* 0x00cfea0003800000 */
[----:B------:R-:W-:Y:S01]  /*02b0*/  ISETP.GE.U32.AND P3, PT, R6, R9, PT ;  /* 0x000000090600720c */ /* 0x000fe20003f66070 */
[----:B------:R-:W-:Y:S01]  /*02c0*/  @!P2 VIADD R3, R3, 0x1 ;  /* 0x000000010303a836 */ /* 0x000fe20000000000 */
[----:B------:R-:W-:Y:S01]  /*02d0*/  LOP3.LUT R6, R0, R7, RZ, 0x3c, !PT ;  /* 0x0000000700067212 */ /* 0x000fe200078e3cff */
[----:B------:R-:W-:Y:S01]  /*02e0*/  IMAD.IADD R7, R5, 0x1, -R8 ;  /* 0x0000000105077824 */ /* 0x000fe200078e0a08 */
[----:B------:R-:W-:Y:S01]  /*02f0*/  BSSY.RECONVERGENT B1, `(.L_x_2) ;  /* 0x0000060000017945 */ /* 0x000fe20003800200 */
[----:B------:R-:W-:Y:S01]  /*0300*/  IMAD.MOV.U32 R17, RZ, RZ, RZ ;  /* 0x000000ffff117224 */ /* 0x000fe200078e00ff */
[----:B------:R-:W-:Y:S01]  /*0310*/  ISETP.GE.AND P1, PT, R6, RZ, PT ;  /* 0x000000ff0600720c */ /* 0x000fe20003f26270 */
[--C-:B------:R-:W-:Y:S02]  /*0320*/  IMAD.IADD R6, R8, 0x1, -R5.reuse ;  /* 0x0000000108067824 */ /* 0x100fe400078e0a05 */
[----:B------:R-:W-:-:S03]  /*0330*/  IMAD.MOV.U32 R10, RZ, RZ, R5 ;  /* 0x000000ffff0a7224 */ /* 0x000fc600078e0005 */
[----:B------:R-:W-:Y:S01]  /*0340*/  LOP3.LUT R26, R6, 0xf, RZ, 0xc0, !PT ;  /* 0x0000000f061a7812 */ /* 0x000fe200078ec0ff */
[----:B------:R-:W-:Y:S01]  /*0350*/  @P3 VIADD R3, R3, 0x1 ;  /* 0x0000000103033836 */ /* 0x000fe20000000000 */
[----:B------:R-:W-:Y:S02]  /*0360*/  ISETP.GT.U32.AND P3, PT, R7, -0x10, PT ;  /* 0xfffffff00700780c */ /* 0x000fe40003f64070 */
[----:B------:R-:W-:-:S03]  /*0370*/  ISETP.NE.AND P2, PT, R26, RZ, PT ;  /* 0x000000ff1a00720c */ /* 0x000fc60003f45270 */
[----:B------:R-:W-:-:S05]  /*0380*/  @!P1 IMAD.MOV R3, RZ, RZ, -R3 ;  /* 0x000000ffff039224 */ /* 0x000fca00078e0a03 */
[----:B------:R-:W-:-:S03]  /*0390*/  SEL R7, R2, R3, !P0 ;  /* 0x0000000302077207 */ /* 0x000fc60004000000 */
[----:B------:R-:W-:Y:S05]  /*03a0*/  @P3 BRA `(.L_x_3) ;  /* 0x0000000400503947 */ /* 0x000fea0003800000 */
[----:B------:R-:W-:Y:S01]  /*03b0*/  LOP3.LUT R8, R6, 0xfffffff0, RZ, 0xc0, !PT ;  /* 0xfffffff006087812 */ /* 0x000fe200078ec0ff */
[--C-:B------:R-:W-:Y:S02]  /*03c0*/  IMAD R25, R7, R4, R5.reuse ;  /* 0x0000000407197224 */ /* 0x100fe400078e0205 */
[----:B------:R-:W-:Y:S02]  /*03d0*/  IMAD.MOV.U32 R17, RZ, RZ, RZ ;  /* 0x000000ffff117224 */ /* 0x000fe400078e00ff */
[----:B------:R-:W-:Y:S02]  /*03e0*/  IMAD.MOV.U32 R10, RZ, RZ, R5 ;  /* 0x000000ffff0a7224 */ /* 0x000fe400078e0005 */
[----:B------:R-:W-:-:S07]  /*03f0*/  IMAD.MOV.U32 R9, RZ, RZ, RZ ;  /* 0x000000ffff097224 */ /* 0x000fce00078e00ff */
.L_x_4:
[----:B------:R-:W-:-:S04]  /*0400*/  IADD3 R2, P0, PT, R25, UR8, RZ ;  /* 0x0000000819027c10 */ /* 0x000fc8000ff1e0ff */
[----:B------:R-:W-:-:S05]  /*0410*/  LEA.HI.X.SX32 R3, R25, UR9, 0x1, P0 ;  /* 0x0000000919037c11 */ /* 0x000fca00080f0eff */
[----:B------:R-:W2:Y:S04]  /*0420*/  LDG.E.U8.CONSTANT R13, desc[UR4][R2.64+0x1] ;  /* 0x00000104020d7981 */ /* 0x000ea8000c1e9100 */
[----:B------:R-:W3:Y:S04]  /*0430*/  LDG.E.U8.CONSTANT R11, desc[UR4][R2.64] ;  /* 0x00000004020b7981 */ /* 0x000ee8000c1e9100 */
[----:B------:R-:W4:Y:S04]  /*0440*/  LDG.E.U8.CONSTANT R18, desc[UR4][R2.64+0x2] ;  /* 0x0000020402127981 */ /* 0x000f28000c1e9100 */
[----:B------:R-:W5:Y:S04]  /*0450*/  LDG.E.U8.CONSTANT R20, desc[UR4][R2.64+0x3] ;  /* 0x0000030402147981 */ /* 0x000f68000c1e9100 */
[----:B------:R-:W5:Y:S04]  /*0460*/  LDG.E.U8.CONSTANT R14, desc[UR4][R2.64+0x6] ;  /* 0x00000604020e7981 */ /* 0x000f68000c1e9100 */
[----:B------:R-:W5:Y:S04]  /*0470*/  LDG.E.U8.CONSTANT R15, desc[UR4][R2.64+0x5] ;  /* 0x00000504020f7981 */ /* 0x000f68000c1e9100 */
[----:B------:R-:W5:Y:S01]  /*0480*/  LDG.E.U8.CONSTANT R16, desc[UR4][R2.64+0x4] ;  /* 0x0000040402107981 */ /* 0x000f62000c1e9100 */
[----:B------:R-:W-:-:S03]  /*0490*/  VIADD R24, R9, 0x1 ;  /* 0x0000000109187836 */ /* 0x000fc60000000000 */
[----:B------:R-:W5:Y:S01]  /*04a0*/  LDG.E.U8.CONSTANT R12, desc[UR4][R2.64+0x7] ;  /* 0x00000704020c7981 */ /* 0x000f62000c1e9100 */
[----:B--2---:R-:W-:-:S03]  /*04b0*/  PRMT R19, R13, 0x8880, RZ ;  /* 0x000088800d137816 */ /* 0x004fc600000000ff */
[----:B------:R-:W2:Y:S01]  /*04c0*/  LDG.E.U8.CONSTANT R13, desc[UR4][R2.64+0x8] ;  /* 0x00000804020d7981 */ /* 0x000ea2000c1e9100 */
[----:B---3--:R-:W-:-:S03]  /*04d0*/  PRMT R22, R11, 0x8880, RZ ;  /* 0x000088800b167816 */ /* 0x008fc600000000ff */
[----:B------:R-:W3:Y:S01]  /*04e0*/  LDG.E.U8.CONSTANT R11, desc[UR4][R2.64+0x9] ;  /* 0x00000904020b7981 */ /* 0x000ee2000c1e9100 */
[----:B------:R-:W-:Y:S02]  /*04f0*/  SHF.L.U32 R19, R19, R24, RZ ;  /* 0x0000001813137219 */ /* 0x000fe400000006ff */
[----:B------:R-:W-:-:S04]  /*0500*/  SHF.L.U32 R22, R22, R9, RZ ;  /* 0x0000000916167219 */ /* 0x000fc800000006ff */
[----:B------:R-:W-:Y:S01]  /*0510*/  LOP3.LUT R21, R19, R22, R17, 0xfe, !PT ;  /* 0x0000001613157212 */ /* 0x000fe200078efe11 */
[----:B------:R-:W-:Y:S01]  /*0520*/  VIADD R19, R9, 0x2 ;  /* 0x0000000209137836 */ /* 0x000fe20000000000 */
[----:B------:R-:W3:Y:S01]  /*0530*/  LDG.E.U8.CONSTANT R17, desc[UR4][R2.64+0xa] ;  /* 0x00000a0402117981 */ /* 0x000ee2000c1e9100 */
[----:B----4-:R-:W-:-:S03]  /*0540*/  PRMT R22, R18, 0x8880, RZ ;  /* 0x0000888012167816 */ /* 0x010fc600000000ff */
[----:B------:R-:W4:Y:S01]  /*0550*/  LDG.E.U8.CONSTANT R18, desc[UR4][R2.64+0xb] ;  /* 0x00000b0402127981 */ /* 0x000f22000c1e9100 */
[----:B------:R-:W-:-:S03]  /*0560*/  SHF.L.U32 R22, R22, R19, RZ ;  /* 0x0000001316167219 */ /* 0x000fc600000006ff */
[----:B------:R-:W4:Y:S01]  /*0570*/  LDG.E.U8.CONSTANT R19, desc[UR4][R2.64+0xc] ;  /* 0x00000c0402137981 */ /* 0x000f22000c1e9100 */
[----:B-----5:R-:W-:Y:S01]  /*0580*/  PRMT R23, R20, 0x8880, RZ ;  /* 0x0000888014177816 */ /* 0x020fe200000000ff */
[----:B------:R-:W-:Y:S02]  /*0590*/  VIADD R24, R9, 0x3 ;  /* 0x0000000309187836 */ /* 0x000fe40000000000 */
[----:B------:R-:W5:Y:S03]  /*05a0*/  LDG.E.U8.CONSTANT R20, desc[UR4][R2.64+0xd] ;  /* 0x00000d0402147981 */ /* 0x000f66000c1e9100 */
[----:B------:R-:W-:Y:S02]  /*05b0*/  SHF.L.U32 R27, R23, R24, RZ ;  /* 0x00000018171b7219 */ /* 0x000fe400000006ff */
[----:B------:R-:W5:Y:S04]  /*05c0*/  LDG.E.U8.CONSTANT R23, desc[UR4][R2.64+0xe] ;  /* 0x00000e0402177981 */ /* 0x000f68000c1e9100 */
[----:B------:R0:W5:Y:S01]  /*05d0*/  LDG.E.U8.CONSTANT R24, desc[UR4][R2.64+0xf] ;  /* 0x00000f0402187981 */ /* 0x000162000c1e9100 */
[----:B------:R-:W-:-:S02]  /*05e0*/  LOP3.LUT R21, R27, R22, R21, 0xfe, !PT ;  /* 0x000000161b157212 */ /* 0x000fc400078efe15 */
[----:B------:R-:W-:Y:S02]  /*05f0*/  PRMT R14, R14, 0x8880, RZ ;  /* 0x000088800e0e7816 */ /* 0x000fe400000000ff */
[----:B------:R-:W-:Y:S01]  /*0600*/  PRMT R22, R15, 0x8880, RZ ;  /* 0x000088800f167816 */ /* 0x000fe200000000ff */
[C---:B------:R-:W-:Y:S01]  /*0610*/  VIADD R15, R9.reuse, 0x4 ;  /* 0x00000004090f7836 */ /* 0x040fe20000000000 */
[----:B------:R-:W-:Y:S01]  /*0620*/  PRMT R16, R16, 0x8880, RZ ;  /* 0x0000888010107816 */ /* 0x000fe200000000ff */
[C---:B------:R-:W-:Y:S02]  /*0630*/  VIADD R27, R9.reuse, 0x5 ;  /* 0x00000005091b7836 */ /* 0x040fe40000000000 */
[C---:B0-----:R-:W-:Y:S02]  /*0640*/  VIADD R3, R9.reuse, 0x6 ;  /* 0x0000000609037836 */ /* 0x041fe40000000000 */
[----:B------:R-:W-:Y:S01]  /*0650*/  IMAD.MOV.U32 R2, RZ, RZ, R14 ;  /* 0x000000ffff027224 */ /* 0x000fe200078e000e */
[----:B------:R-:W-:Y:S01]  /*0660*/  SHF.L.U32 R16, R16, R15, RZ ;  /* 0x0000000f10107219 */ /* 0x000fe200000006ff */
[----:B------:R-:W-:Y:S01]  /*0670*/  VIADD R15, R9, 0x7 ;  /* 0x00000007090f7836 */ /* 0x000fe20000000000 */
[----:B------:R-:W-:-:S02]  /*0680*/  PRMT R12, R12, 0x8880, RZ ;  /* 0x000088800c0c7816 */ /* 0x000fc400000000ff */
[----:B------:R-:W-:Y:S02]  /*0690*/  SHF.L.U32 R22, R22, R27, RZ ;  /* 0x0000001b16167219 */ /* 0x000fe400000006ff */
[----:B------:R-:W-:Y:S02]  /*06a0*/  SHF.L.U32 R3, R2, R3, RZ ;  /* 0x0000000302037219 */ /* 0x000fe400000006ff */
[----:B------:R-:W-:Y:S02]  /*06b0*/  LOP3.LUT R16, R22, R16, R21, 0xfe, !PT ;  /* 0x0000001016107212 */ /* 0x000fe400078efe15 */
[----:B------:R-:W-:Y:S01]  /*06c0*/  SHF.L.U32 R12, R12, R15, RZ ;  /* 0x0000000f0c0c7219 */ /* 0x000fe200000006ff */
[----:B------:R-:W-:-:S03]  /*06d0*/  VIADD R14, R9, 0x9 ;  /* 0x00000009090e7836 */ /* 0x000fc60000000000 */
[----:B------:R-:W-:Y:S01]  /*06e0*/  LOP3.LUT R3, R12, R3, R16, 0xfe, !PT ;  /* 0x000000030c037212 */ /* 0x000fe200078efe10 */
[C---:B------:R-:W-:Y:S02]  /*06f0*/  VIADD R12, R9.reuse, 0xa ;  /* 0x0000000a090c7836 */ /* 0x040fe40000000000 */
[C---:B------:R-:W-:Y:S02]  /*0700*/  VIADD R15, R9.reuse, 0xb ;  /* 0x0000000b090f7836 */ /* 0x040fe40000000000 */
[----:B------:R-:W-:Y:S02]  /*0710*/  VIADD R16, R9, 0xd ;  /* 0x0000000d09107836 */ /* 0x000fe40000000000 */
[----:B------:R-:W-:Y:S02]  /*0720*/  VIADD R10, R10, 0x10 ;  /* 0x000000100a0a7836 */ /* 0x000fe40000000000 */
[----:B------:R-:W-:Y:S01]  /*0730*/  VIADD R25, R25, 0x10 ;  /* 0x0000001019197836 */ /* 0x000fe20000000000 */
[----:B--2---:R-:W-:-:S02]  /*0740*/  PRMT R2, R13, 0x8880, RZ ;  /* 0x000088800d027816 */ /* 0x004fc400000000ff */
[----:B---3--:R-:W-:Y:S01]  /*0750*/  PRMT R13, R11, 0x8880, RZ ;  /* 0x000088800b0d7816 */ /* 0x008fe200000000ff */
[----:B------:R-:W-:-:S03]  /*0760*/  VIADD R11, R9, 0x8 ;  /* 0x00000008090b7836 */ /* 0x000fc60000000000 */
[----:B------:R-:W-:Y:S02]  /*0770*/  SHF.L.U32 R13, R13, R14, RZ ;  /* 0x0000000e0d0d7219 */ /* 0x000fe400000006ff */
[----:B------:R-:W-:Y:S02]  /*0780*/  SHF.L.U32 R2, R2, R11, RZ ;  /* 0x0000000b02027219 */ /* 0x000fe400000006ff */
[----:B------:R-:W-:Y:S02]  /*0790*/  PRMT R11, R17, 0x8880, RZ ;  /* 0x00008880110b7816 */ /* 0x000fe400000000ff */
[----:B------:R-:W-:Y:S02]  /*07a0*/  LOP3.LUT R2, R13, R2, R3, 0xfe, !PT ;  /* 0x000000020d027212 */ /* 0x000fe400078efe03 */
[----:B------:R-:W-:Y:S01]  /*07b0*/  SHF.L.U32 R11, R11, R12, RZ ;  /* 0x0000000c0b0b7219 */ /* 0x000fe200000006ff */
[----:B------:R-:W-:Y:S01]  /*07c0*/  VIADD R12, R9, 0xc ;  /* 0x0000000c090c7836 */ /* 0x000fe20000000000 */
[----:B----4-:R-:W-:-:S02]  /*07d0*/  PRMT R14, R18, 0x8880, RZ ;  /* 0x00008880120e7816 */ /* 0x010fc400000000ff */
[----:B------:R-:W-:Y:S02]  /*07e0*/  PRMT R3, R19, 0x8880, RZ ;  /* 0x0000888013037816 */ /* 0x000fe400000000ff */
[----:B------:R-:W-:Y:S01]  /*07f0*/  SHF.L.U32 R14, R14, R15, RZ ;  /* 0x0000000f0e0e7219 */ /* 0x000fe200000006ff */
[----:B------:R-:W-:Y:S01]  /*0800*/  VIADD R15, R9, 0xf ;  /* 0x0000000f090f7836 */ /* 0x000fe20000000000 */
[----:B------:R-:W-:Y:S01]  /*0810*/  SHF.L.U32 R3, R3, R12, RZ ;  /* 0x0000000c03037219 */ /* 0x000fe200000006ff */
[C---:B------:R-:W-:Y:S02]  /*0820*/  VIADD R12, R9.reuse, 0xe ;  /* 0x0000000e090c7836 */ /* 0x040fe40000000000 */
[----:B------:R-:W-:Y:S01]  /*0830*/  VIADD R9, R9, 0x10 ;  /* 0x0000001009097836 */ /* 0x000fe20000000000 */
[----:B-----5:R-:W-:-:S04]  /*0840*/  PRMT R13, R20, 0x8880, RZ ;  /* 0x00008880140d7816 */ /* 0x020fc800000000ff */
[----:B------:R-:W-:Y:S02]  /*0850*/  ISETP.NE.AND P0, PT, R9, R8, PT ;  /* 0x000000080900720c */ /* 0x000fe40003f05270 */
[----:B------:R-:W-:Y:S02]  /*0860*/  LOP3.LUT R2, R14, R11, R2, 0xfe, !PT ;  /* 0x0000000b0e027212 */ /* 0x000fe400078efe02 */
[----:B------:R-:W-:Y:S02]  /*0870*/  SHF.L.U32 R13, R13, R16, RZ ;  /* 0x000000100d0d7219 */ /* 0x000fe400000006ff */
[----:B------:R-:W-:Y:S02]  /*0880*/  PRMT R11, R23, 0x8880, RZ ;  /* 0x00008880170b7816 */ /* 0x000fe400000000ff */
[----:B------:R-:W-:Y:S02]  /*0890*/  PRMT R14, R24, 0x8880, RZ ;  /* 0x00008880180e7816 */ /* 0x000fe400000000ff */
[----:B------:R-:W-:-:S02]  /*08a0*/  LOP3.LUT R2, R13, R3, R2, 0xfe, !PT ;  /* 0x000000030d027212 */ /* 0x000fc400078efe02 */
[----:B------:R-:W-:Y:S02]  /*08b0*/  SHF.L.U32 R11, R11, R12, RZ ;  /* 0x0000000c0b0b7219 */ /* 0x000fe400000006ff */
[----:B------:R-:W-:-:S04]  /*08c0*/  SHF.L.U32 R14, R14, R15, RZ ;  /* 0x0000000f0e0e7219 */ /* 0x000fc800000006ff */
[----:B------:R-:W-:Y:S01]  /*08d0*/  LOP3.LUT R17, R14, R11, R2, 0xfe, !PT ;  /* 0x0000000b0e117212 */ /* 0x000fe200078efe02 */
[----:B------:R-:W-:Y:S06]  /*08e0*/  @P0 BRA `(.L_x_4) ;  /* 0xfffffff800c40947 */ /* 0x000fec000383ffff */
.L_x_3:
[----:B------:R-:W-:Y:S05]  /*08f0*/  BSYNC.RECONVERGENT B1 ;  /* 0x0000000000017941 */ /* 0x000fea0003800200 */
.L_x_2:
[----:B------:R-:W-:Y:S05]  /*0900*/  @!P2 BRA `(.L_x_1) ;  /* 0x000000040088a947 */ /* 0x000fea0003800000 */
[----:B------:R-:W-:Y:S01]  /*0910*/  ISETP.GE.U32.AND P0, PT, R26, 0x8, PT ;  /* 0x000000081a00780c */ /* 0x000fe20003f06070 */
[----:B------:R-:W-:Y:S01]  /*0920*/  BSSY.RECONVERGENT B1, `(.L_x_5) ;  /* 0x0000030000017945 */ /* 0x000fe20003800200 */
[----:B------:R-:W-:-:S04]  /*0930*/  LOP3.LUT R20, R6, 0x7, RZ, 0xc0, !PT ;  /* 0x0000000706147812 */ /* 0x000fc800078ec0ff */
[----:B------:R-:W-:-:S07]  /*0940*/  ISETP.NE.AND P1, PT, R20, RZ, PT ;  /* 0x000000ff1400720c */ /* 0x000fce0003f25270 */
[----:B------:R-:W-:Y:S06]  /*0950*/  @!P0 BRA `(.L_x_6) ;  /* 0x0000000000b08947 */ /* 0x000fec0003800000 */
[----:B------:R-:W0:Y:S01]  /*0960*/  LDCU.64 UR6, c[0x0][0x380] ;  /* 0x00007000ff0677ac */ /* 0x000e220008000a00 */
[----:B------:R-:W-:-:S05]  /*0970*/  IMAD R3, R7, R4, R10 ;  /* 0x0000000407037224 */ /* 0x000fca00078e020a */
[----:B0-----:R-:W-:-:S04]  /*0980*/  IADD3 R2, P0, PT, R3, UR6, RZ ;  /* 0x0000000603027c10 */ /* 0x001fc8000ff1e0ff */
[----:B------:R-:W-:-:S05]  /*0990*/  LEA.HI.X.SX32 R3, R3, UR7, 0x1, P0 ;  /* 0x0000000703037c11 */ /* 0x000fca00080f0eff */
[----:B------:R-:W2:Y:S04]  /*09a0*/  LDG.E.U8.CONSTANT R15, desc[UR4][R2.64] ;  /* 0x00000004020f7981 */ /* 0x000ea8000c1e9100 */
[----:B------:R-:W3:Y:S04]  /*09b0*/  LDG.E.U8.CONSTANT R16, desc[UR4][R2.64+0x1] ;  /* 0x0000010402107981 */ /* 0x000ee8000c1e9100 */
[----:B------:R-:W4:Y:S04]  /*09c0*/  LDG.E.U8.CONSTANT R18, desc[UR4][R2.64+0x2] ;  /* 0x0000020402127981 */ /* 0x000f28000c1e9100 */
[----:B------:R-:W5:Y:S04]  /*09d0*/  LDG.E.U8.CONSTANT R13, desc[UR4][R2.64+0x3] ;  /* 0x00000304020d7981 */ /* 0x000f68000c1e9100 */
[----:B------:R-:W5:Y:S04]  /*09e0*/  LDG.E.U8.CONSTANT R14, desc[UR4][R2.64+0x4] ;  /* 0x00000404020e7981 */ /* 0x000f68000c1e9100 */
[----:B------:R-:W5:Y:S04]  /*09f0*/  LDG.E.U8.CONSTANT R9, desc[UR4][R2.64+0x5] ;  /* 0x0000050402097981 */ /* 0x000f68000c1e9100 */
[----:B------:R-:W5:Y:S04]  /*0a00*/  LDG.E.U8.CONSTANT R12, desc[UR4][R2.64+0x7] ;  /* 0x00000704020c7981 */ /* 0x000f68000c1e9100 */
[----:B------:R0:W5:Y:S01]  /*0a10*/  LDG.E.U8.CONSTANT R8, desc[UR4][R2.64+0x6] ;  /* 0x0000060402087981 */ /* 0x000162000c1e9100 */
[----:B------:R-:W-:-:S04]  /*0a20*/  IMAD.IADD R11, R10, 0x1, -R5 ;  /* 0x000000010a0b7824 */ /* 0x000fc800078e0a05 */
[C---:B------:R-:W-:Y:S02]  /*0a30*/  VIADD R19, R11.reuse, 0x1 ;  /* 0x000000010b137836 */ /* 0x040fe40000000000 */
[----:B------:R-:W-:Y:S02]  /*0a40*/  VIADD R21, R11, 0x2 ;  /* 0x000000020b157836 */ /* 0x000fe40000000000 */
[----:B------:R-:W-:Y:S01]  /*0a50*/  VIADD R10, R10, 0x8 ;  /* 0x000000080a0a7836 */ /* 0x000fe20000000000 */
[----:B--2---:R-:W-:Y:S02]  /*0a60*/  PRMT R15, R15, 0x8880, RZ ;  /* 0x000088800f0f7816 */ /* 0x004fe400000000ff */
[----:B---3--:R-:W-:-:S03]  /*0a70*/  PRMT R16, R16, 0x8880, RZ ;  /* 0x0000888010107816 */ /* 0x008fc600000000ff */
[----:B0-----:R-:W-:Y:S01]  /*0a80*/  IMAD.MOV.U32 R2, RZ, RZ, R15 ;  /* 0x000000ffff027224 */ /* 0x001fe200078e000f */
[----:B----4-:R-:W-:Y:S02]  /*0a90*/  PRMT R18, R18, 0x8880, RZ ;  /* 0x0000888012127816 */ /* 0x010fe400000000ff */
[----:B------:R-:W-:Y:S02]  /*0aa0*/  SHF.L.U32 R19, R16, R19, RZ ;  /* 0x0000001310137219 */ /* 0x000fe400000006ff */
[----:B-----5:R-:W-:Y:S01]  /*0ab0*/  PRMT R3, R13, 0x8880, RZ ;  /* 0x000088800d037816 */ /* 0x020fe200000000ff */
[C---:B------:R-:W-:Y:S01]  /*0ac0*/  VIADD R16, R11.reuse, 0x3 ;  /* 0x000000030b107836 */ /* 0x040fe20000000000 */
[----:B------:R-:W-:Y:S02]  /*0ad0*/  SHF.L.U32 R18, R18, R21, RZ ;  /* 0x0000001512127219 */ /* 0x000fe400000006ff */
[----:B------:R-:W-:Y:S01]  /*0ae0*/  PRMT R13, R14, 0x8880, RZ ;  /* 0x000088800e0d7816 */ /* 0x000fe200000000ff */
[----:B------:R-:W-:Y:S01]  /*0af0*/  VIADD R14, R11, 0x4 ;  /* 0x000000040b0e7836 */ /* 0x000fe20000000000 */
[----:B------:R-:W-:-:S02]  /*0b00*/  SHF.L.U32 R2, R2, R11, RZ ;  /* 0x0000000b02027219 */ /* 0x000fc400000006ff */
[----:B------:R-:W-:Y:S02]  /*0b10*/  SHF.L.U32 R3, R3, R16, RZ ;  /* 0x0000001003037219 */ /* 0x000fe400000006ff */
[----:B------:R-:W-:Y:S02]  /*0b20*/  LOP3.LUT R2, R18, R2, R19, 0xfe, !PT ;  /* 0x0000000212027212 */ /* 0x000fe400078efe13 */
[----:B------:R-:W-:Y:S02]  /*0b30*/  SHF.L.U32 R13, R13, R14, RZ ;  /* 0x0000000e0d0d7219 */ /* 0x000fe400000006ff */
[----:B------:R-:W-:Y:S02]  /*0b40*/  PRMT R9, R9, 0x8880, RZ ;  /* 0x0000888009097816 */ /* 0x000fe400000000ff */
[----:B------:R-:W-:Y:S01]  /*0b50*/  LOP3.LUT R2, R13, R2, R3, 0xfe, !PT ;  /* 0x000000020d027212 */ /* 0x000fe200078efe03 */
[C---:B------:R-:W-:Y:S01]  /*0b60*/  VIADD R14, R11.reuse, 0x5 ;  /* 0x000000050b0e7836 */ /* 0x040fe20000000000 */
[----:B------:R-:W-:Y:S01]  /*0b70*/  PRMT R13, R12, 0x8880, RZ ;  /* 0x000088800c0d7816 */ /* 0x000fe200000000ff */
[----:B------:R-:W-:Y:S01]  /*0b80*/  IMAD.MOV.U32 R3, RZ, RZ, R9 ;  /* 0x000000ffff037224 */ /* 0x000fe200078e0009 */
[----:B------:R-:W-:Y:S01]  /*0b90*/  PRMT R8, R8, 0x8880, RZ ;  /* 0x0000888008087816 */ /* 0x000fe200000000ff */
[----:B------:R-:W-:-:S02]  /*0ba0*/  VIADD R9, R11, 0x6 ;  /* 0x000000060b097836 */ /* 0x000fc40000000000 */
[----:B------:R-:W-:Y:S01]  /*0bb0*/  VIADD R12, R11, 0x7 ;  /* 0x000000070b0c7836 */ /* 0x000fe20000000000 */
[----:B------:R-:W-:Y:S01]  /*0bc0*/  SHF.L.U32 R3, R3, R14, RZ ;  /* 0x0000000e03037219 */ /* 0x000fe200000006ff */
[----:B------:R-:W-:Y:S01]  /*0bd0*/  IMAD.MOV.U32 R11, RZ, RZ, R13 ;  /* 0x000000ffff0b7224 */ /* 0x000fe200078e000d */
[----:B------:R-:W-:-:S04]  /*0be0*/  SHF.L.U32 R8, R8, R9, RZ ;  /* 0x0000000908087219 */ /* 0x000fc800000006ff */
[----:B------:R-:W-:Y:S02]  /*0bf0*/  SHF.L.U32 R11, R11, R12, RZ ;  /* 0x0000000c0b0b7219 */ /* 0x000fe400000006ff */
[----:B------:R-:W-:-:S04]  /*0c00*/  LOP3.LUT R2, R8, R2, R3, 0xfe, !PT ;  /* 0x0000000208027212 */ /* 0x000fc800078efe03 */
[----:B------:R-:W-:-:S07]  /*0c10*/  LOP3.LUT R17, R17, R2, R11, 0xfe, !PT ;  /* 0x0000000211117212 */ /* 0x000fce00078efe0b */
.L_x_6:
[----:B------:R-:W-:Y:S05]  /*0c20*/  BSYNC.RECONVERGENT B1 ;  /* 0x0000000000017941 */ /* 0x000fea0003800200 */
.L_x_5:
        /* <DEDUP_REMOVED lines=13> */
[----:B------:R0:W5:Y:S01]  /*0d00*/  LDG.E.U8.CONSTANT R14, desc[UR4][R2.64+0x3] ;  /* 0x00000304020e7981 */ /* 0x000162000c1e9100 */
[----:B------:R-:W-:-:S04]  /*0d10*/  IMAD.IADD R9, R10, 0x1, -R5 ;  /* 0x000000010a097824 */ /* 0x000fc800078e0a05 */
[----:B------:R-:W-:Y:S02]  /*0d20*/  VIADD R12, R9, 0x1 ;  /* 0x00000001090c7836 */ /* 0x000fe40000000000 */
[----:B------:R-:W-:Y:S01]  /*0d30*/  VIADD R10, R10, 0x4 ;  /* 0x000000040a0a7836 */ /* 0x000fe20000000000 */
[----:B--2---:R-:W-:Y:S02]  /*0d40*/  PRMT R16, R13, 0x8880, RZ ;  /* 0x000088800d107816 */ /* 0x004fe400000000ff */
[----:B---3--:R-:W-:Y:S01]  /*0d50*/  PRMT R15, R8, 0x8880, RZ ;  /* 0x00008880080f7816 */ /* 0x008fe200000000ff */
[----:B------:R-:W-:Y:S02]  /*0d60*/  VIADD R13, R9, 0x2 ;  /* 0x00000002090d7836 */ /* 0x000fe40000000000 */
[----:B------:R-:W-:Y:S01]  /*0d70*/  IMAD.MOV.U32 R8, RZ, RZ, R16 ;  /* 0x000000ffff087224 */ /* 0x000fe200078e0010 */
[----:B----4-:R-:W-:Y:S01]  /*0d80*/  PRMT R11, R11, 0x8880, RZ ;  /* 0x000088800b0b7816 */ /* 0x010fe200000000ff */
[----:B0-----:R-:W-:-:S03]  /*0d90*/  IMAD.MOV.U32 R2, RZ, RZ, R15 ;  /* 0x000000ffff027224 */ /* 0x001fc600078e000f */
[----:B------:R-:W-:Y:S01]  /*0da0*/  SHF.L.U32 R11, R11, R12, RZ ;  /* 0x0000000c0b0b7219 */ /* 0x000fe200000006ff */
[----:B------:R-:W-:Y:S01]  /*0db0*/  VIADD R12, R9, 0x3 ;  /* 0x00000003090c7836 */ /* 0x000fe20000000000 */
[----:B-----5:R-:W-:Y:S02]  /*0dc0*/  PRMT R3, R14, 0x8880, RZ ;  /* 0x000088800e037816 */ /* 0x020fe400000000ff */
[----:B------:R-:W-:Y:S02]  /*0dd0*/  SHF.L.U32 R8, R8, R13, RZ ;  /* 0x0000000d08087219 */ /* 0x000fe400000006ff */
[----:B------:R-:W-:Y:S02]  /*0de0*/  SHF.L.U32 R2, R2, R9, RZ ;  /* 0x0000000902027219 */ /* 0x000fe400000006ff */
[----:B------:R-:W-:Y:S02]  /*0df0*/  SHF.L.U32 R3, R3, R12, RZ ;  /* 0x0000000c03037219 */ /* 0x000fe400000006ff */
[----:B------:R-:W-:-:S04]  /*0e00*/  LOP3.LUT R2, R8, R2, R11, 0xfe, !PT ;  /* 0x0000000208027212 */ /* 0x000fc800078efe0b */
[----:B------:R-:W-:-:S07]  /*0e10*/  LOP3.LUT R17, R17, R2, R3, 0xfe, !PT ;  /* 0x0000000211117212 */ /* 0x000fce00078efe03 */
.L_x_8:
[----:B------:R-:W-:Y:S05]  /*0e20*/  BSYNC.RECONVERGENT B1 ;  /* 0x0000000000017941 */ /* 0x000fea0003800200 */
.L_x_7:
[----:B------:R-:W-:Y:S05]  /*0e30*/  @!P1 BRA `(.L_x_1) ;  /* 0x00000000003c9947 */ /* 0x000fea0003800000 */
[----:B------:R-:W-:Y:S02]  /*0e40*/  IMAD R4, R7, R4, R10 ;  /* 0x0000000407047224 */ /* 0x000fe400078e020a */
[----:B------:R-:W-:Y:S02]  /*0e50*/  IMAD.IADD R5, R10, 0x1, -R5 ;  /* 0x000000010a057824 */ /* 0x000fe400078e0a05 */
[----:B------:R-:W-:-:S07]  /*0e60*/  IMAD.MOV R6, RZ, RZ, -R6 ;  /* 0x000000ffff067224 */ /* 0x000fce00078e0a06 */
.L_x_9:
[----:B------:R-:W0:Y:S02]  /*0e70*/  LDCU.64 UR6, c[0x0][0x380] ;  /* 0x00007000ff0677ac */ /* 0x000e240008000a00 */
[----:B0-----:R-:W-:-:S04]  /*0e80*/  IADD3 R2, P0, PT, R4, UR6, RZ ;  /* 0x0000000604027c10 */ /* 0x001fc8000ff1e0ff */
[----:B------:R-:W-:-:S05]  /*0e90*/  LEA.HI.X.SX32 R3, R4, UR7, 0x1, P0 ;  /* 0x0000000704037c11 */ /* 0x000fca00080f0eff */
[----:B------:R-:W2:Y:S01]  /*0ea0*/  LDG.E.U8.CONSTANT R2, desc[UR4][R2.64] ;  /* 0x0000000402027981 */ /* 0x000ea2000c1e9100 */
[----:B------:R-:W-:Y:S02]  /*0eb0*/  VIADD R6, R6, 0x1 ;  /* 0x0000000106067836 */ /* 0x000fe40000000000 */
[----:B------:R-:W-:-:S03]  /*0ec0*/  VIADD R4, R4, 0x1 ;  /* 0x0000000104047836 */ /* 0x000fc60000000000 */
[----:B------:R-:W-:Y:S02]  /*0ed0*/  ISETP.NE.AND P0, PT, R6, RZ, PT ;  /* 0x000000ff0600720c */ /* 0x000fe40003f05270 */
[----:B--2---:R-:W-:-:S04]  /*0ee0*/  PRMT R8, R2, 0x8880, RZ ;  /* 0x0000888002087816 */ /* 0x004fc800000000ff */
[----:B------:R-:W-:Y:S01]  /*0ef0*/  SHF.L.U32 R8, R8, R5, RZ ;  /* 0x0000000508087219 */ /* 0x000fe200000006ff */
[----:B------:R-:W-:-:S03]  /*0f00*/  VIADD R5, R5, 0x1 ;  /* 0x0000000105057836 */ /* 0x000fc60000000000 */
[----:B------:R-:W-:-:S03]  /*0f10*/  LOP3.LUT R17, R8, R17, RZ, 0xfc, !PT ;  /* 0x0000001108117212 */ /* 0x000fc600078efcff */
[----:B------:R-:W-:Y:S05]  /*0f20*/  @P0 BRA `(.L_x_9) ;  /* 0xfffffffc00d00947 */ /* 0x000fea000383ffff */
.L_x_1:
[----:B------:R-:W-:Y:S05]  /*0f30*/  BSYNC.RECONVERGENT B0 ;  /* 0x0000000000007941 */ /* 0x000fea0003800200 */
.L_x_0:
[----:B------:R-:W0:Y:S02]  /*0f40*/  LDC.64 R2, c[0x0][0x388] ;  /* 0x0000e200ff027b82 */ /* 0x000e240000000a00 */
[----:B0-----:R-:W-:-:S05]  /*0f50*/  IMAD.WIDE R2, R0, 0x4, R2 ;  /* 0x0000000400027825 */ /* 0x001fca00078e0202 */
[----:B------:R-:W-:Y:S01]  /*0f60*/  STG.E desc[UR4][R2.64], R17 ;  /* 0x0000001102007986 */ /* 0x000fe2000c101904 */
[----:B------:R-:W-:Y:S05]  /*0f70*/  EXIT ;  /* 0x000000000000794d */ /* 0x000fea0003800000 */
.L_x_10:
[----:B------:R-:W-:-:S00]  /*0f80*/  BRA `(.L_x_10) ;  /* 0xfffffffc00fc7947 */ /* 0x000fc0000383ffff */
[----:B------:R-:W-:-:S00]  /*0f90*/  NOP ;  /* 0x0000000000007918 */ /* 0x000fc00000000000 */
        /* <DEDUP_REMOVED lines=14> */
.L_x_11:


//--------------------- .nv.shared.reserved.0     --------------------------
	.section	.nv.shared.reserved.0,"aw",@nobits
	.weak		__nv_reservedSMEM_offset_0_alias
	.size		__nv_reservedSMEM_offset_0_alias, 0, 64
	.other		__nv_reservedSMEM_offset_0_alias,@"STO_CUDA_RESERVED_SHARED STV_DEFAULT"
__nv_reservedSMEM_offset_0_alias:
	.zero		0
	.zero		64


//--------------------- .nv.constant0._Z16pack_bits_kernelPKbPiiiii --------------------------
	.section	.nv.constant0._Z16pack_bits_kernelPKbPiiiii,"a",@progbits
	.sectionflags	@""
	.align	4
.nv.constant0._Z16pack_bits_kernelPKbPiiiii:
	.zero		928


//--------------------- SYMBOLS --------------------------

	.type		.nv.reservedSmem.offset0,@object
	.size		.nv.reservedSmem.offset0,0x4
